//
// Generated by NVIDIA NVVM Compiler
//
// Compiler Build ID: CL-36424714
// Cuda compilation tools, release 13.0, V13.0.88
// Based on NVVM 20.0.0
//

.version 9.0
.target sm_100
.address_size 64

	// .globl	_Z19thread_index_kernelPfii
.extern .func  (.param .b32 func_retval0) vprintf
(
	.param .b64 vprintf_param_0,
	.param .b64 vprintf_param_1
)
;
.global .align 1 .b8 $str[87] = {116, 104, 114, 101, 97, 100, 95, 105, 100, 58, 32, 40, 37, 100, 44, 32, 37, 100, 41, 32, 98, 108, 111, 99, 107, 95, 105, 100, 58, 32, 40, 37, 100, 44, 32, 37, 100, 41, 32, 99, 111, 111, 114, 100, 105, 110, 97, 116, 101, 58, 32, 40, 37, 100, 44, 32, 37, 100, 41, 32, 103, 108, 111, 98, 97, 108, 32, 105, 110, 100, 101, 120, 58, 32, 37, 50, 100, 32, 118, 97, 108, 58, 32, 37, 102, 10};

.visible .entry _Z19thread_index_kernelPfii(
	.param .u64 .ptr .align 1 _Z19thread_index_kernelPfii_param_0,
	.param .u32 _Z19thread_index_kernelPfii_param_1,
	.param .u32 _Z19thread_index_kernelPfii_param_2
)
{
	.local .align 8 .b8 	__local_depot0[40];
	.reg .b64 	%SP;
	.reg .b64 	%SPL;
	.reg .pred 	%p<4>;
	.reg .b32 	%r<17>;
	.reg .b32 	%f<2>;
	.reg .b64 	%rd<9>;
	.reg .b64 	%fd<2>;

	mov.u64 	%SPL, __local_depot0;
	cvta.local.u64 	%SP, %SPL;
	ld.param.u64 	%rd1, [_Z19thread_index_kernelPfii_param_0];
	ld.param.u32 	%r8, [_Z19thread_index_kernelPfii_param_1];
	ld.param.u32 	%r9, [_Z19thread_index_kernelPfii_param_2];
	mov.u32 	%r1, %ctaid.x;
	mov.u32 	%r11, %ntid.x;
	mov.u32 	%r2, %tid.x;
	mad.lo.s32 	%r3, %r1, %r11, %r2;
	mov.u32 	%r4, %ctaid.y;
	mov.u32 	%r12, %ntid.y;
	mov.u32 	%r5, %tid.y;
	mad.lo.s32 	%r13, %r4, %r12, %r5;
	mul.lo.s32 	%r7, %r8, %r13;
	setp.ge.s32 	%p1, %r3, %r8;
	setp.ge.s32 	%p2, %r13, %r9;
	or.pred  	%p3, %p1, %p2;
	@%p3 bra 	$L__BB0_2;
	add.s32 	%r14, %r7, %r3;
	add.u64 	%rd2, %SP, 0;
	add.u64 	%rd3, %SPL, 0;
	cvta.to.global.u64 	%rd4, %rd1;
	mul.wide.s32 	%rd5, %r14, 4;
	add.s64 	%rd6, %rd4, %rd5;
	ld.global.f32 	%f1, [%rd6];
	cvt.f64.f32 	%fd1, %f1;
	st.local.v2.u32 	[%rd3], {%r2, %r5};
	st.local.v2.u32 	[%rd3+8], {%r1, %r4};
	st.local.v2.u32 	[%rd3+16], {%r3, %r13};
	st.local.u32 	[%rd3+24], %r14;
	st.local.f64 	[%rd3+32], %fd1;
	mov.u64 	%rd7, $str;
	cvta.global.u64 	%rd8, %rd7;
	{ // callseq 0, 0
	.param .b64 param0;
	st.param.b64 	[param0], %rd8;
	.param .b64 param1;
	st.param.b64 	[param1], %rd2;
	.param .b32 retval0;
	call.uni (retval0), 
	vprintf, 
	(
	param0, 
	param1
	);
	ld.param.b32 	%r15, [retval0];
	} // callseq 0
$L__BB0_2:
	ret;

}


// ===== COMPILED SASS (sm_100) =====

	.target	sm_100

	.elftype	@"ET_EXEC"


//--------------------- .note.nv.tkinfo           --------------------------
	.section	.note.nv.tkinfo,"",@"SHT_NOTE"
	.sectionflags	@"SHF_NOTE_NV_TKINFO"
	.tkinfo
        /*0018*/ 	.word	0x00000002
        /*0030*/ 	.string	""
        /*0030*/ 	.string	"ptxas"
        /*0030*/ 	.string	"Cuda compilation tools, release 13.0, V13.0.88"
        /*0030*/ 	.string	"Build cuda_13.0.r13.0/compiler.36424714_0"
        /*0030*/ 	.string	"-arch sm_100 -m 64 "



//--------------------- .note.nv.cuinfo           --------------------------
	.section	.note.nv.cuinfo,"",@"SHT_NOTE"
	.sectionflags	@"SHF_NOTE_NV_CUINFO"
        /*0018*/ 	.short	0x0002
        /*001a*/ 	.short	0x0064
        /*001c*/ 	.short	0x0082
	.zero		2


//--------------------- .nv.info                  --------------------------
	.section	.nv.info,"",@"SHT_CUDA_INFO"
	.align	4


	//----- nvinfo : EIATTR_REGCOUNT
	.align		4
        /*0000*/ 	.byte	0x04, 0x2f
        /*0002*/ 	.short	(.L_2 - .L_1)
	.align		4
.L_1:
        /*0004*/ 	.word	index@(_Z19thread_index_kernelPfii)
        /*0008*/ 	.word	0x00000018


	//----- nvinfo : EIATTR_FRAME_SIZE
	.align		4
.L_2:
        /*000c*/ 	.byte	0x04, 0x11
        /*000e*/ 	.short	(.L_4 - .L_3)
	.align		4
.L_3:
        /*0010*/ 	.word	index@(_Z19thread_index_kernelPfii)
        /*0014*/ 	.word	0x00000028


	//----- nvinfo : EIATTR_MIN_STACK_SIZE
	.align		4
.L_4:
        /*0018*/ 	.byte	0x04, 0x12
        /*001a*/ 	.short	(.L_6 - .L_5)
	.align		4
.L_5:
        /*001c*/ 	.word	index@(_Z19thread_index_kernelPfii)
        /*0020*/ 	.word	0x00000028
.L_6:


//--------------------- .nv.compat                --------------------------
	.section	.nv.compat,"",@"SHT_CUDA_COMPAT_INFO"
	.align	4
        /*0000*/ 	.byte	0x02, 0x09, 0x00, 0x00, 0x02, 0x02, 0x01, 0x00, 0x02, 0x05, 0x05, 0x00, 0x03, 0x07, 0x01, 0x01
        /*0010*/ 	.byte	0x02, 0x03, 0x00, 0x00, 0x02, 0x06, 0x01, 0x00, 0x04, 0x0b, 0x08, 0x00, 0x09, 0x00, 0x00, 0x00
        /*0020*/ 	.byte	0x00, 0x00, 0x00, 0x00


//--------------------- .nv.info._Z19thread_index_kernelPfii --------------------------
	.section	.nv.info._Z19thread_index_kernelPfii,"",@"SHT_CUDA_INFO"
	.sectionflags	@""
	.align	4


	//----- nvinfo : EIATTR_CUDA_API_VERSION
	.align		4
        /*0000*/ 	.byte	0x04, 0x37
        /*0002*/ 	.short	(.L_8 - .L_7)
.L_7:
        /*0004*/ 	.word	0x00000082


	//----- nvinfo : EIATTR_KPARAM_INFO
	.align		4
.L_8:
        /*0008*/ 	.byte	0x04, 0x17
        /*000a*/ 	.short	(.L_10 - .L_9)
.L_9:
        /*000c*/ 	.word	0x00000000
        /*0010*/ 	.short	0x0002
        /*0012*/ 	.short	0x000c
        /*0014*/ 	.byte	0x00, 0xf0, 0x11, 0x00


	//----- nvinfo : EIATTR_KPARAM_INFO
	.align		4
.L_10:
        /*0018*/ 	.byte	0x04, 0x17
        /*001a*/ 	.short	(.L_12 - .L_11)
.L_11:
        /*001c*/ 	.word	0x00000000
        /*0020*/ 	.short	0x0001
        /*0022*/ 	.short	0x0008
        /*0024*/ 	.byte	0x00, 0xf0, 0x11, 0x00


	//----- nvinfo : EIATTR_KPARAM_INFO
	.align		4
.L_12:
        /*0028*/ 	.byte	0x04, 0x17
        /*002a*/ 	.short	(.L_14 - .L_13)
.L_13:
        /*002c*/ 	.word	0x00000000
        /*0030*/ 	.short	0x0000
        /*0032*/ 	.short	0x0000
        /*0034*/ 	.byte	0x00, 0xf5, 0x21, 0x00


	//----- nvinfo : EIATTR_SPARSE_MMA_MASK
	.align		4
.L_14:
        /*0038*/ 	.byte	0x03, 0x50
        /*003a*/ 	.short	0x0000


	//----- nvinfo : EIATTR_MAXREG_COUNT
	.align		4
        /*003c*/ 	.byte	0x03, 0x1b
        /*003e*/ 	.short	0x00ff


	//----- nvinfo : EIATTR_EXTERNS
	.align		4
        /*0040*/ 	.byte	0x04, 0x0f
        /*0042*/ 	.short	(.L_16 - .L_15)


	//   ....[0]....
	.align		4
.L_15:
        /*0044*/ 	.word	index@(vprintf)


	//----- nvinfo : EIATTR_MERCURY_ISA_VERSION
	.align		4
.L_16:
        /*0048*/ 	.byte	0x03, 0x5f
        /*004a*/ 	.short	0x0101


	//----- nvinfo : EIATTR_VRC_CTA_INIT_COUNT
	.align		4
        /*004c*/ 	.byte	0x02, 0x4a
	.zero		1
	.zero		1


	//----- nvinfo : EIATTR_SYSCALL_OFFSETS
	.align		4
        /*0050*/ 	.byte	0x04, 0x46
        /*0052*/ 	.short	(.L_18 - .L_17)


	//   ....[0]....
.L_17:
        /*0054*/ 	.word	0x00000230


	//----- nvinfo : EIATTR_EXIT_INSTR_OFFSETS
	.align		4
.L_18:
        /*0058*/ 	.byte	0x04, 0x1c
        /*005a*/ 	.short	(.L_20 - .L_19)


	//   ....[0]....
.L_19:
        /*005c*/ 	.word	0x00000110


	//   ....[1]....
        /*0060*/ 	.word	0x00000240


	//----- nvinfo : EIATTR_CRS_STACK_SIZE
	.align		4
.L_20:
        /*0064*/ 	.byte	0x04, 0x1e
        /*0066*/ 	.short	(.L_22 - .L_21)
.L_21:
        /*0068*/ 	.word	0x00000000


	//----- nvinfo : EIATTR_CBANK_PARAM_SIZE
	.align		4
.L_22:
        /*006c*/ 	.byte	0x03, 0x19
        /*006e*/ 	.short	0x0010


	//----- nvinfo : EIATTR_PARAM_CBANK
	.align		4
        /*0070*/ 	.byte	0x04, 0x0a
        /*0072*/ 	.short	(.L_24 - .L_23)
	.align		4
.L_23:
        /*0074*/ 	.word	index@(.nv.constant0._Z19thread_index_kernelPfii)
        /*0078*/ 	.short	0x0380
        /*007a*/ 	.short	0x0010


	//----- nvinfo : EIATTR_SW_WAR
	.align		4
.L_24:
        /*007c*/ 	.byte	0x04, 0x36
        /*007e*/ 	.short	(.L_26 - .L_25)
.L_25:
        /*0080*/ 	.word	0x00000008
.L_26:


//--------------------- .nv.callgraph             --------------------------
	.section	.nv.callgraph,"",@"SHT_CUDA_CALLGRAPH"
	.align	4
	.sectionentsize	8
	.align		4
        /*0000*/ 	.word	0x00000000
	.align		4
        /*0004*/ 	.word	0xffffffff
	.align		4
        /*0008*/ 	.word	index@(_Z19thread_index_kernelPfii)
	.align		4
        /*000c*/ 	.word	index@(vprintf)
	.align		4
        /*0010*/ 	.word	0x00000000
	.align		4
        /*0014*/ 	.word	0xfffffffe
	.align		4
        /*0018*/ 	.word	0x00000000
	.align		4
        /*001c*/ 	.word	0xfffffffd
	.align		4
        /*0020*/ 	.word	0x00000000
	.align		4
        /*0024*/ 	.word	0xfffffffc


//--------------------- .nv.constant4             --------------------------
	.section	.nv.constant4,"a",@progbits
	.align	8
	.align		8
.nv.constant4:
        /*0000*/ 	.dword	vprintf
	.align		8
        /*0008*/ 	.dword	$str


//--------------------- .text._Z19thread_index_kernelPfii --------------------------
	.section	.text._Z19thread_index_kernelPfii,"ax",@progbits
	.align	128
        .global         _Z19thread_index_kernelPfii
        .type           _Z19thread_index_kernelPfii,@function
        .size           _Z19thread_index_kernelPfii,(.L_x_2 - _Z19thread_index_kernelPfii)
        .other          _Z19thread_index_kernelPfii,@"STO_CUDA_ENTRY STV_DEFAULT"
_Z19thread_index_kernelPfii:
.text._Z19thread_index_kernelPfii:
[----:B------:R-:W0:Y:S01]  /*0000*/  LDC R1, c[0x0][0x37c] ;  /* 0x0000df00ff017b82 */ /* 0x000e220000000800 */
[----:B------:R-:W1:Y:S01]  /*0010*/  S2R R15, SR_CTAID.Y ;  /* 0x00000000000f7919 */ /* 0x000e620000002600 */
[----:B------:R-:W2:Y:S01]  /*0020*/  LDCU UR5, c[0x0][0x2fc] ;  /* 0x00005f80ff0577ac */ /* 0x000ea20008000800 */
[----:B0-----:R-:W-:Y:S01]  /*0030*/  VIADD R1, R1, 0xffffffd8 ;  /* 0xffffffd801017836 */ /* 0x001fe20000000000 */
[----:B------:R-:W1:Y:S01]  /*0040*/  S2R R17, SR_TID.Y ;  /* 0x0000000000117919 */ /* 0x000e620000002200 */
[----:B------:R-:W0:Y:S01]  /*0050*/  LDCU UR6, c[0x0][0x360] ;  /* 0x00006c00ff0677ac */ /* 0x000e220008000800 */
[----:B------:R-:W0:Y:S01]  /*0060*/  S2R R14, SR_CTAID.X ;  /* 0x00000000000e7919 */ /* 0x000e220000002500 */
[----:B------:R-:W1:Y:S01]  /*0070*/  LDCU UR7, c[0x0][0x364] ;  /* 0x00006c80ff0777ac */ /* 0x000e620008000800 */
[----:B------:R-:W0:Y:S01]  /*0080*/  S2R R16, SR_TID.X ;  /* 0x0000000000107919 */ /* 0x000e220000002100 */
[----:B------:R-:W3:Y:S01]  /*0090*/  LDCU.64 UR8, c[0x0][0x388] ;  /* 0x00007100ff0877ac */ /* 0x000ee20008000a00 */
[----:B------:R-:W4:Y:S02]  /*00a0*/  LDCU UR4, c[0x0][0x2f8] ;  /* 0x00005f00ff0477ac */ /* 0x000f240008000800 */
[----:B----4-:R-:W-:Y:S01]  /*00b0*/  IADD3 R6, P1, PT, R1, UR4, RZ ;  /* 0x0000000401067c10 */ /* 0x010fe2000ff3e0ff */
[----:B-1----:R-:W-:-:S04]  /*00c0*/  IMAD R3, R15, UR7, R17 ;  /* 0x000000070f037c24 */ /* 0x002fc8000f8e0211 */
[----:B--2---:R-:W-:Y:S01]  /*00d0*/  IMAD.X R7, RZ, RZ, UR5, P1 ;  /* 0x00000005ff077e24 */ /* 0x004fe200088e06ff */
[----:B---3--:R-:W-:Y:S01]  /*00e0*/  ISETP.GE.AND P0, PT, R3, UR9, PT ;  /* 0x0000000903007c0c */ /* 0x008fe2000bf06270 */
[----:B0-----:R-:W-:-:S05]  /*00f0*/  IMAD R2, R14, UR6, R16 ;  /* 0x000000060e027c24 */ /* 0x001fca000f8e0210 */
[----:B------:R-:W-:-:S13]  /*0100*/  ISETP.GE.OR P0, PT, R2, UR8, P0 ;  /* 0x0000000802007c0c */ /* 0x000fda0008706670 */
[----:B------:R-:W-:Y:S05]  /*0110*/  @P0 EXIT ;  /* 0x000000000000094d */ /* 0x000fea0003800000 */
[----:B------:R-:W0:Y:S01]  /*0120*/  LDC.64 R8, c[0x0][0x380] ;  /* 0x0000e000ff087b82 */ /* 0x000e220000000a00 */
[----:B------:R-:W1:Y:S01]  /*0130*/  LDCU.64 UR4, c[0x0][0x358] ;  /* 0x00006b00ff0477ac */ /* 0x000e620008000a00 */
[----:B------:R-:W-:-:S04]  /*0140*/  IMAD R0, R3, UR8, R2 ;  /* 0x0000000803007c24 */ /* 0x000fc8000f8e0202 */
[----:B0-----:R-:W-:-:S06]  /*0150*/  IMAD.WIDE R8, R0, 0x4, R8 ;  /* 0x0000000400087825 */ /* 0x001fcc00078e0208 */
[----:B-1----:R-:W2:Y:S01]  /*0160*/  LDG.E R8, desc[UR4][R8.64] ;  /* 0x0000000408087981 */ /* 0x002ea2000c1e1900 */
[----:B------:R-:W-:Y:S01]  /*0170*/  MOV R12, 0x0 ;  /* 0x00000000000c7802 */ /* 0x000fe20000000f00 */
[----:B------:R-:W0:Y:S02]  /*0180*/  LDCU.64 UR4, c[0x4][0x8] ;  /* 0x01000100ff0477ac */ /* 0x000e240008000a00 */
[----:B------:R1:W-:Y:S03]  /*0190*/  STL.64 [R1], R16 ;  /* 0x0000001001007387 */ /* 0x0003e60000100a00 */
[----:B------:R-:W3:Y:S01]  /*01a0*/  LDC.64 R12, c[0x4][R12] ;  /* 0x010000000c0c7b82 */ /* 0x000ee20000000a00 */
[----:B------:R1:W-:Y:S04]  /*01b0*/  STL.64 [R1+0x8], R14 ;  /* 0x0000080e01007387 */ /* 0x0003e80000100a00 */
[----:B------:R1:W-:Y:S04]  /*01c0*/  STL.64 [R1+0x10], R2 ;  /* 0x0000100201007387 */ /* 0x0003e80000100a00 */
[----:B------:R1:W-:Y:S01]  /*01d0*/  STL [R1+0x18], R0 ;  /* 0x0000180001007387 */ /* 0x0003e20000100800 */
[----:B0-----:R-:W-:-:S02]  /*01e0*/  MOV R4, UR4 ;  /* 0x0000000400047c02 */ /* 0x001fc40008000f00 */
[----:B------:R-:W-:Y:S01]  /*01f0*/  MOV R5, UR5 ;  /* 0x0000000500057c02 */ /* 0x000fe20008000f00 */
[----:B--2---:R-:W0:Y:S02]  /*0200*/  F2F.F64.F32 R10, R8 ;  /* 0x00000008000a7310 */ /* 0x004e240000201800 */
[----:B0--3--:R1:W-:Y:S04]  /*0210*/  STL.64 [R1+0x20], R10 ;  /* 0x0000200a01007387 */ /* 0x0093e80000100a00 */
[----:B------:R-:W-:-:S07]  /*0220*/  LEPC R20, `(.L_x_0) ;  /* 0x000000001014794e */ /* 0x000fce0000000000 */
[----:B-1----:R-:W-:Y:S05]  /*0230*/  CALL.ABS.NOINC R12 ;  /* 0x000000000c007343 */ /* 0x002fea0003c00000 */
.L_x_0:
[----:B------:R-:W-:Y:S05]  /*0240*/  EXIT ;  /* 0x000000000000794d */ /* 0x000fea0003800000 */
.L_x_1:
[----:B------:R-:W-:-:S00]  /*0250*/  BRA `(.L_x_1) ;  /* 0xfffffffc00fc7947 */ /* 0x000fc0000383ffff */
[----:B------:R-:W-:-:S00]  /*0260*/  NOP ;  /* 0x0000000000007918 */ /* 0x000fc00000000000 */
        /* <DEDUP_REMOVED lines=9> */
.L_x_2:


//--------------------- .nv.global.init           --------------------------
	.section	.nv.global.init,"aw",@progbits
.nv.global.init:
	.type		$str,@object
	.size		$str,(.L_0 - $str)
$str:
        /*0000*/ 	.byte	0x74, 0x68, 0x72, 0x65, 0x61, 0x64, 0x5f, 0x69, 0x64, 0x3a, 0x20, 0x28, 0x25, 0x64, 0x2c, 0x20
        /*0010*/ 	.byte	0x25, 0x64, 0x29, 0x20, 0x62, 0x6c, 0x6f, 0x63, 0x6b, 0x5f, 0x69, 0x64, 0x3a, 0x20, 0x28, 0x25
        /*0020*/ 	.byte	0x64, 0x2c, 0x20, 0x25, 0x64, 0x29, 0x20, 0x63, 0x6f, 0x6f, 0x72, 0x64, 0x69, 0x6e, 0x61, 0x74
        /*0030*/ 	.byte	0x65, 0x3a, 0x20, 0x28, 0x25, 0x64, 0x2c, 0x20, 0x25, 0x64, 0x29, 0x20, 0x67, 0x6c, 0x6f, 0x62
        /*0040*/ 	.byte	0x61, 0x6c, 0x20, 0x69, 0x6e, 0x64, 0x65, 0x78, 0x3a, 0x20, 0x25, 0x32, 0x64, 0x20, 0x76, 0x61
        /*0050*/ 	.byte	0x6c, 0x3a, 0x20, 0x25, 0x66, 0x0a, 0x00
.L_0:


//--------------------- .nv.shared.reserved.0     --------------------------
	.section	.nv.shared.reserved.0,"aw",@nobits
	.weak		__nv_reservedSMEM_offset_0_alias
	.size		__nv_reservedSMEM_offset_0_alias, 0, 64
	.other		__nv_reservedSMEM_offset_0_alias,@"STO_CUDA_RESERVED_SHARED STV_DEFAULT"
__nv_reservedSMEM_offset_0_alias:
	.zero		0
	.zero		64


//--------------------- .nv.constant0._Z19thread_index_kernelPfii --------------------------
	.section	.nv.constant0._Z19thread_index_kernelPfii,"a",@progbits
	.sectionflags	@""
	.align	4
.nv.constant0._Z19thread_index_kernelPfii:
	.zero		912


//--------------------- SYMBOLS --------------------------

	.type		.nv.reservedSmem.offset0,@object
	.size		.nv.reservedSmem.offset0,0x4
	.type		vprintf,@function
